//
// Generated by NVIDIA NVVM Compiler
//
// Compiler Build ID: CL-36424714
// Cuda compilation tools, release 13.0, V13.0.88
// Based on NVVM 20.0.0
//

.version 9.0
.target sm_100
.address_size 64

	// .globl	_Z11findMinimumPfS_i

.visible .entry _Z11findMinimumPfS_i(
	.param .u64 .ptr .align 1 _Z11findMinimumPfS_i_param_0,
	.param .u64 .ptr .align 1 _Z11findMinimumPfS_i_param_1,
	.param .u32 _Z11findMinimumPfS_i_param_2
)
{


	ret;

}


// ===== COMPILED SASS (sm_100) =====

	.target	sm_100

	.elftype	@"ET_EXEC"


//--------------------- .note.nv.tkinfo           --------------------------
	.section	.note.nv.tkinfo,"",@"SHT_NOTE"
	.sectionflags	@"SHF_NOTE_NV_TKINFO"
	.tkinfo
        /*0018*/ 	.word	0x00000002
        /*0030*/ 	.string	""
        /*0030*/ 	.string	"ptxas"
        /*0030*/ 	.string	"Cuda compilation tools, release 13.0, V13.0.88"
        /*0030*/ 	.string	"Build cuda_13.0.r13.0/compiler.36424714_0"
        /*0030*/ 	.string	"-arch sm_100 -m 64 "



//--------------------- .note.nv.cuinfo           --------------------------
	.section	.note.nv.cuinfo,"",@"SHT_NOTE"
	.sectionflags	@"SHF_NOTE_NV_CUINFO"
        /*0018*/ 	.short	0x0002
        /*001a*/ 	.short	0x0064
        /*001c*/ 	.short	0x0082
	.zero		2


//--------------------- .nv.info                  --------------------------
	.section	.nv.info,"",@"SHT_CUDA_INFO"
	.align	4


	//----- nvinfo : EIATTR_REGCOUNT
	.align		4
        /*0000*/ 	.byte	0x04, 0x2f
        /*0002*/ 	.short	(.L_1 - .L_0)
	.align		4
.L_0:
        /*0004*/ 	.word	index@(_Z11findMinimumPfS_i)
        /*0008*/ 	.word	0x00000004


	//----- nvinfo : EIATTR_FRAME_SIZE
	.align		4
.L_1:
        /*000c*/ 	.byte	0x04, 0x11
        /*000e*/ 	.short	(.L_3 - .L_2)
	.align		4
.L_2:
        /*0010*/ 	.word	index@(_Z11findMinimumPfS_i)
        /*0014*/ 	.word	0x00000000


	//----- nvinfo : EIATTR_MIN_STACK_SIZE
	.align		4
.L_3:
        /*0018*/ 	.byte	0x04, 0x12
        /*001a*/ 	.short	(.L_5 - .L_4)
	.align		4
.L_4:
        /*001c*/ 	.word	index@(_Z11findMinimumPfS_i)
        /*0020*/ 	.word	0x00000000
.L_5:


//--------------------- .nv.compat                --------------------------
	.section	.nv.compat,"",@"SHT_CUDA_COMPAT_INFO"
	.align	4
        /*0000*/ 	.byte	0x02, 0x09, 0x00, 0x00, 0x02, 0x02, 0x01, 0x00, 0x02, 0x05, 0x05, 0x00, 0x03, 0x07, 0x01, 0x01
        /*0010*/ 	.byte	0x02, 0x03, 0x00, 0x00, 0x02, 0x06, 0x01, 0x00, 0x04, 0x0b, 0x08, 0x00, 0x09, 0x00, 0x00, 0x00
        /*0020*/ 	.byte	0x00, 0x00, 0x00, 0x00


//--------------------- .nv.info._Z11findMinimumPfS_i --------------------------
	.section	.nv.info._Z11findMinimumPfS_i,"",@"SHT_CUDA_INFO"
	.sectionflags	@""
	.align	4


	//----- nvinfo : EIATTR_CUDA_API_VERSION
	.align		4
        /*0000*/ 	.byte	0x04, 0x37
        /*0002*/ 	.short	(.L_7 - .L_6)
.L_6:
        /*0004*/ 	.word	0x00000082


	//----- nvinfo : EIATTR_KPARAM_INFO
	.align		4
.L_7:
        /*0008*/ 	.byte	0x04, 0x17
        /*000a*/ 	.short	(.L_9 - .L_8)
.L_8:
        /*000c*/ 	.word	0x00000000
        /*0010*/ 	.short	0x0002
        /*0012*/ 	.short	0x0010
        /*0014*/ 	.byte	0x00, 0xf0, 0x11, 0x00


	//----- nvinfo : EIATTR_KPARAM_INFO
	.align		4
.L_9:
        /*0018*/ 	.byte	0x04, 0x17
        /*001a*/ 	.short	(.L_11 - .L_10)
.L_10:
        /*001c*/ 	.word	0x00000000
        /*0020*/ 	.short	0x0001
        /*0022*/ 	.short	0x0008
        /*0024*/ 	.byte	0x00, 0xf5, 0x21, 0x00


	//----- nvinfo : EIATTR_KPARAM_INFO
	.align		4
.L_11:
        /*0028*/ 	.byte	0x04, 0x17
        /*002a*/ 	.short	(.L_13 - .L_12)
.L_12:
        /*002c*/ 	.word	0x00000000
        /*0030*/ 	.short	0x0000
        /*0032*/ 	.short	0x0000
        /*0034*/ 	.byte	0x00, 0xf5, 0x21, 0x00


	//----- nvinfo : EIATTR_SPARSE_MMA_MASK
	.align		4
.L_13:
        /*0038*/ 	.byte	0x03, 0x50
        /*003a*/ 	.short	0x0000


	//----- nvinfo : EIATTR_MAXREG_COUNT
	.align		4
        /*003c*/ 	.byte	0x03, 0x1b
        /*003e*/ 	.short	0x00ff


	//----- nvinfo : EIATTR_MERCURY_ISA_VERSION
	.align		4
        /*0040*/ 	.byte	0x03, 0x5f
        /*0042*/ 	.short	0x0101


	//----- nvinfo : EIATTR_VRC_CTA_INIT_COUNT
	.align		4
        /*0044*/ 	.byte	0x02, 0x4a
	.zero		1
	.zero		1


	//----- nvinfo : EIATTR_EXIT_INSTR_OFFSETS
	.align		4
        /*0048*/ 	.byte	0x04, 0x1c
        /*004a*/ 	.short	(.L_15 - .L_14)


	//   ....[0]....
.L_14:
        /*004c*/ 	.word	0x00000010


	//----- nvinfo : EIATTR_CBANK_PARAM_SIZE
	.align		4
.L_15:
        /*0050*/ 	.byte	0x03, 0x19
        /*0052*/ 	.short	0x0014


	//----- nvinfo : EIATTR_PARAM_CBANK
	.align		4
        /*0054*/ 	.byte	0x04, 0x0a
        /*0056*/ 	.short	(.L_17 - .L_16)
	.align		4
.L_16:
        /*0058*/ 	.word	index@(.nv.constant0._Z11findMinimumPfS_i)
        /*005c*/ 	.short	0x0380
        /*005e*/ 	.short	0x0014


	//----- nvinfo : EIATTR_SW_WAR
	.align		4
.L_17:
        /*0060*/ 	.byte	0x04, 0x36
        /*0062*/ 	.short	(.L_19 - .L_18)
.L_18:
        /*0064*/ 	.word	0x00000008
.L_19:


//--------------------- .nv.callgraph             --------------------------
	.section	.nv.callgraph,"",@"SHT_CUDA_CALLGRAPH"
	.align	4
	.sectionentsize	8
	.align		4
        /*0000*/ 	.word	0x00000000
	.align		4
        /*0004*/ 	.word	0xffffffff
	.align		4
        /*0008*/ 	.word	0x00000000
	.align		4
        /*000c*/ 	.word	0xfffffffe
	.align		4
        /*0010*/ 	.word	0x00000000
	.align		4
        /*0014*/ 	.word	0xfffffffd
	.align		4
        /*0018*/ 	.word	0x00000000
	.align		4
        /*001c*/ 	.word	0xfffffffc


//--------------------- .text._Z11findMinimumPfS_i --------------------------
	.section	.text._Z11findMinimumPfS_i,"ax",@progbits
	.align	128
        .global         _Z11findMinimumPfS_i
        .type           _Z11findMinimumPfS_i,@function
        .size           _Z11findMinimumPfS_i,(.L_x_1 - _Z11findMinimumPfS_i)
        .other          _Z11findMinimumPfS_i,@"STO_CUDA_ENTRY STV_DEFAULT"
_Z11findMinimumPfS_i:
.text._Z11findMinimumPfS_i:
[----:B------:R-:W-:Y:S01]  /*0000*/  LDC R1, c[0x0][0x37c] ;  /* 0x0000df00ff017b82 */ /* 0x000fe20000000800 */
[----:B------:R-:W-:Y:S05]  /*0010*/  EXIT ;  /* 0x000000000000794d */ /* 0x000fea0003800000 */
.L_x_0:
[----:B------:R-:W-:-:S00]  /*0020*/  BRA `(.L_x_0) ;  /* 0xfffffffc00fc7947 */ /* 0x000fc0000383ffff */
[----:B------:R-:W-:-:S00]  /*0030*/  NOP ;  /* 0x0000000000007918 */ /* 0x000fc00000000000 */
        /* <DEDUP_REMOVED lines=12> */
.L_x_1:


//--------------------- .nv.shared.reserved.0     --------------------------
	.section	.nv.shared.reserved.0,"aw",@nobits
	.weak		__nv_reservedSMEM_offset_0_alias
	.size		__nv_reservedSMEM_offset_0_alias, 0, 64
	.other		__nv_reservedSMEM_offset_0_alias,@"STO_CUDA_RESERVED_SHARED STV_DEFAULT"
__nv_reservedSMEM_offset_0_alias:
	.zero		0
	.zero		64


//--------------------- .nv.constant0._Z11findMinimumPfS_i --------------------------
	.section	.nv.constant0._Z11findMinimumPfS_i,"a",@progbits
	.sectionflags	@""
	.align	4
.nv.constant0._Z11findMinimumPfS_i:
	.zero		916


//--------------------- SYMBOLS --------------------------

	.type		.nv.reservedSmem.offset0,@object
	.size		.nv.reservedSmem.offset0,0x4
